//
// Generated by NVIDIA NVVM Compiler
//
// Compiler Build ID: CL-36424714
// Cuda compilation tools, release 13.0, V13.0.88
// Based on NVVM 20.0.0
//

.version 9.0
.target sm_100
.address_size 64

	// .globl	_Z6matmulPiS_S_
// _ZZ6matmulPiS_S_E7a_share has been demoted
// _ZZ6matmulPiS_S_E7b_share has been demoted

.visible .entry _Z6matmulPiS_S_(
	.param .u64 .ptr .align 1 _Z6matmulPiS_S__param_0,
	.param .u64 .ptr .align 1 _Z6matmulPiS_S__param_1,
	.param .u64 .ptr .align 1 _Z6matmulPiS_S__param_2
)
{
	.reg .pred 	%p<2>;
	.reg .b32 	%r<129>;
	.reg .b64 	%rd<17>;
	// demoted variable
	.shared .align 4 .b8 _ZZ6matmulPiS_S_E7a_share[4096];
	// demoted variable
	.shared .align 4 .b8 _ZZ6matmulPiS_S_E7b_share[4096];
	ld.param.u64 	%rd7, [_Z6matmulPiS_S__param_0];
	ld.param.u64 	%rd8, [_Z6matmulPiS_S__param_1];
	ld.param.u64 	%rd6, [_Z6matmulPiS_S__param_2];
	cvta.to.global.u64 	%rd9, %rd8;
	cvta.to.global.u64 	%rd1, %rd7;
	mov.u32 	%r16, %tid.y;
	mov.u32 	%r17, %tid.x;
	mov.u32 	%r18, %ctaid.y;
	mov.u32 	%r1, %ntid.y;
	mad.lo.s32 	%r2, %r18, %r1, %r16;
	mov.u32 	%r19, %ctaid.x;
	mov.u32 	%r20, %ntid.x;
	mad.lo.s32 	%r21, %r19, %r20, %r17;
	shl.b32 	%r3, %r21, 10;
	or.b32  	%r126, %r17, %r3;
	shl.b32 	%r22, %r16, 7;
	mov.u32 	%r23, _ZZ6matmulPiS_S_E7a_share;
	add.s32 	%r5, %r23, %r22;
	shl.b32 	%r24, %r17, 2;
	add.s32 	%r6, %r5, %r24;
	mov.u32 	%r25, _ZZ6matmulPiS_S_E7b_share;
	add.s32 	%r8, %r25, %r24;
	add.s32 	%r7, %r8, %r22;
	shl.b32 	%r26, %r17, 10;
	add.s32 	%r27, %r2, %r26;
	mul.wide.u32 	%rd10, %r27, 4;
	add.s64 	%rd16, %rd9, %rd10;
	mul.wide.u32 	%rd3, %r20, 4096;
	mov.b32 	%r127, 0;
	mov.u32 	%r128, %r127;
$L__BB0_1:
	mul.wide.u32 	%rd11, %r126, 4;
	add.s64 	%rd12, %rd1, %rd11;
	ld.global.u32 	%r28, [%rd12];
	st.shared.u32 	[%r6], %r28;
	ld.global.u32 	%r29, [%rd16];
	st.shared.u32 	[%r7], %r29;
	bar.sync 	0;
	ld.shared.u32 	%r30, [%r5];
	ld.shared.u32 	%r31, [%r8];
	mad.lo.s32 	%r32, %r31, %r30, %r128;
	ld.shared.u32 	%r33, [%r5+4];
	ld.shared.u32 	%r34, [%r8+128];
	mad.lo.s32 	%r35, %r34, %r33, %r32;
	ld.shared.u32 	%r36, [%r5+8];
	ld.shared.u32 	%r37, [%r8+256];
	mad.lo.s32 	%r38, %r37, %r36, %r35;
	ld.shared.u32 	%r39, [%r5+12];
	ld.shared.u32 	%r40, [%r8+384];
	mad.lo.s32 	%r41, %r40, %r39, %r38;
	ld.shared.u32 	%r42, [%r5+16];
	ld.shared.u32 	%r43, [%r8+512];
	mad.lo.s32 	%r44, %r43, %r42, %r41;
	ld.shared.u32 	%r45, [%r5+20];
	ld.shared.u32 	%r46, [%r8+640];
	mad.lo.s32 	%r47, %r46, %r45, %r44;
	ld.shared.u32 	%r48, [%r5+24];
	ld.shared.u32 	%r49, [%r8+768];
	mad.lo.s32 	%r50, %r49, %r48, %r47;
	ld.shared.u32 	%r51, [%r5+28];
	ld.shared.u32 	%r52, [%r8+896];
	mad.lo.s32 	%r53, %r52, %r51, %r50;
	ld.shared.u32 	%r54, [%r5+32];
	ld.shared.u32 	%r55, [%r8+1024];
	mad.lo.s32 	%r56, %r55, %r54, %r53;
	ld.shared.u32 	%r57, [%r5+36];
	ld.shared.u32 	%r58, [%r8+1152];
	mad.lo.s32 	%r59, %r58, %r57, %r56;
	ld.shared.u32 	%r60, [%r5+40];
	ld.shared.u32 	%r61, [%r8+1280];
	mad.lo.s32 	%r62, %r61, %r60, %r59;
	ld.shared.u32 	%r63, [%r5+44];
	ld.shared.u32 	%r64, [%r8+1408];
	mad.lo.s32 	%r65, %r64, %r63, %r62;
	ld.shared.u32 	%r66, [%r5+48];
	ld.shared.u32 	%r67, [%r8+1536];
	mad.lo.s32 	%r68, %r67, %r66, %r65;
	ld.shared.u32 	%r69, [%r5+52];
	ld.shared.u32 	%r70, [%r8+1664];
	mad.lo.s32 	%r71, %r70, %r69, %r68;
	ld.shared.u32 	%r72, [%r5+56];
	ld.shared.u32 	%r73, [%r8+1792];
	mad.lo.s32 	%r74, %r73, %r72, %r71;
	ld.shared.u32 	%r75, [%r5+60];
	ld.shared.u32 	%r76, [%r8+1920];
	mad.lo.s32 	%r77, %r76, %r75, %r74;
	ld.shared.u32 	%r78, [%r5+64];
	ld.shared.u32 	%r79, [%r8+2048];
	mad.lo.s32 	%r80, %r79, %r78, %r77;
	ld.shared.u32 	%r81, [%r5+68];
	ld.shared.u32 	%r82, [%r8+2176];
	mad.lo.s32 	%r83, %r82, %r81, %r80;
	ld.shared.u32 	%r84, [%r5+72];
	ld.shared.u32 	%r85, [%r8+2304];
	mad.lo.s32 	%r86, %r85, %r84, %r83;
	ld.shared.u32 	%r87, [%r5+76];
	ld.shared.u32 	%r88, [%r8+2432];
	mad.lo.s32 	%r89, %r88, %r87, %r86;
	ld.shared.u32 	%r90, [%r5+80];
	ld.shared.u32 	%r91, [%r8+2560];
	mad.lo.s32 	%r92, %r91, %r90, %r89;
	ld.shared.u32 	%r93, [%r5+84];
	ld.shared.u32 	%r94, [%r8+2688];
	mad.lo.s32 	%r95, %r94, %r93, %r92;
	ld.shared.u32 	%r96, [%r5+88];
	ld.shared.u32 	%r97, [%r8+2816];
	mad.lo.s32 	%r98, %r97, %r96, %r95;
	ld.shared.u32 	%r99, [%r5+92];
	ld.shared.u32 	%r100, [%r8+2944];
	mad.lo.s32 	%r101, %r100, %r99, %r98;
	ld.shared.u32 	%r102, [%r5+96];
	ld.shared.u32 	%r103, [%r8+3072];
	mad.lo.s32 	%r104, %r103, %r102, %r101;
	ld.shared.u32 	%r105, [%r5+100];
	ld.shared.u32 	%r106, [%r8+3200];
	mad.lo.s32 	%r107, %r106, %r105, %r104;
	ld.shared.u32 	%r108, [%r5+104];
	ld.shared.u32 	%r109, [%r8+3328];
	mad.lo.s32 	%r110, %r109, %r108, %r107;
	ld.shared.u32 	%r111, [%r5+108];
	ld.shared.u32 	%r112, [%r8+3456];
	mad.lo.s32 	%r113, %r112, %r111, %r110;
	ld.shared.u32 	%r114, [%r5+112];
	ld.shared.u32 	%r115, [%r8+3584];
	mad.lo.s32 	%r116, %r115, %r114, %r113;
	ld.shared.u32 	%r117, [%r5+116];
	ld.shared.u32 	%r118, [%r8+3712];
	mad.lo.s32 	%r119, %r118, %r117, %r116;
	ld.shared.u32 	%r120, [%r5+120];
	ld.shared.u32 	%r121, [%r8+3840];
	mad.lo.s32 	%r122, %r121, %r120, %r119;
	ld.shared.u32 	%r123, [%r5+124];
	ld.shared.u32 	%r124, [%r8+3968];
	mad.lo.s32 	%r128, %r124, %r123, %r122;
	bar.sync 	0;
	add.s32 	%r127, %r127, 1;
	add.s64 	%rd16, %rd16, %rd3;
	add.s32 	%r126, %r126, %r1;
	setp.ne.s32 	%p1, %r127, 32;
	@%p1 bra 	$L__BB0_1;
	cvta.to.global.u64 	%rd13, %rd6;
	add.s32 	%r125, %r3, %r2;
	mul.wide.s32 	%rd14, %r125, 4;
	add.s64 	%rd15, %rd13, %rd14;
	st.global.u32 	[%rd15], %r128;
	ret;

}


// ===== COMPILED SASS (sm_100) =====

	.target	sm_100

	.elftype	@"ET_EXEC"


//--------------------- .note.nv.tkinfo           --------------------------
	.section	.note.nv.tkinfo,"",@"SHT_NOTE"
	.sectionflags	@"SHF_NOTE_NV_TKINFO"
	.tkinfo
        /*0018*/ 	.word	0x00000002
        /*0030*/ 	.string	""
        /*0030*/ 	.string	"ptxas"
        /*0030*/ 	.string	"Cuda compilation tools, release 13.0, V13.0.88"
        /*0030*/ 	.string	"Build cuda_13.0.r13.0/compiler.36424714_0"
        /*0030*/ 	.string	"-arch sm_100 -m 64 "



//--------------------- .note.nv.cuinfo           --------------------------
	.section	.note.nv.cuinfo,"",@"SHT_NOTE"
	.sectionflags	@"SHF_NOTE_NV_CUINFO"
        /*0018*/ 	.short	0x0002
        /*001a*/ 	.short	0x0064
        /*001c*/ 	.short	0x0082
	.zero		2


//--------------------- .nv.info                  --------------------------
	.section	.nv.info,"",@"SHT_CUDA_INFO"
	.align	4


	//----- nvinfo : EIATTR_REGCOUNT
	.align		4
        /*0000*/ 	.byte	0x04, 0x2f
        /*0002*/ 	.short	(.L_1 - .L_0)
	.align		4
.L_0:
        /*0004*/ 	.word	index@(_Z6matmulPiS_S_)
        /*0008*/ 	.word	0x00000020


	//----- nvinfo : EIATTR_FRAME_SIZE
	.align		4
.L_1:
        /*000c*/ 	.byte	0x04, 0x11
        /*000e*/ 	.short	(.L_3 - .L_2)
	.align		4
.L_2:
        /*0010*/ 	.word	index@(_Z6matmulPiS_S_)
        /*0014*/ 	.word	0x00000000


	//----- nvinfo : EIATTR_MIN_STACK_SIZE
	.align		4
.L_3:
        /*0018*/ 	.byte	0x04, 0x12
        /*001a*/ 	.short	(.L_5 - .L_4)
	.align		4
.L_4:
        /*001c*/ 	.word	index@(_Z6matmulPiS_S_)
        /*0020*/ 	.word	0x00000000
.L_5:


//--------------------- .nv.compat                --------------------------
	.section	.nv.compat,"",@"SHT_CUDA_COMPAT_INFO"
	.align	4
        /*0000*/ 	.byte	0x02, 0x09, 0x00, 0x00, 0x02, 0x02, 0x01, 0x00, 0x02, 0x05, 0x05, 0x00, 0x03, 0x07, 0x01, 0x01
        /*0010*/ 	.byte	0x02, 0x03, 0x00, 0x00, 0x02, 0x06, 0x01, 0x00, 0x04, 0x0b, 0x08, 0x00, 0x09, 0x00, 0x00, 0x00
        /*0020*/ 	.byte	0x00, 0x00, 0x00, 0x00


//--------------------- .nv.info._Z6matmulPiS_S_  --------------------------
	.section	.nv.info._Z6matmulPiS_S_,"",@"SHT_CUDA_INFO"
	.sectionflags	@""
	.align	4


	//----- nvinfo : EIATTR_CUDA_API_VERSION
	.align		4
        /*0000*/ 	.byte	0x04, 0x37
        /*0002*/ 	.short	(.L_7 - .L_6)
.L_6:
        /*0004*/ 	.word	0x00000082


	//----- nvinfo : EIATTR_KPARAM_INFO
	.align		4
.L_7:
        /*0008*/ 	.byte	0x04, 0x17
        /*000a*/ 	.short	(.L_9 - .L_8)
.L_8:
        /*000c*/ 	.word	0x00000000
        /*0010*/ 	.short	0x0002
        /*0012*/ 	.short	0x0010
        /*0014*/ 	.byte	0x00, 0xf5, 0x21, 0x00


	//----- nvinfo : EIATTR_KPARAM_INFO
	.align		4
.L_9:
        /*0018*/ 	.byte	0x04, 0x17
        /*001a*/ 	.short	(.L_11 - .L_10)
.L_10:
        /*001c*/ 	.word	0x00000000
        /*0020*/ 	.short	0x0001
        /*0022*/ 	.short	0x0008
        /*0024*/ 	.byte	0x00, 0xf5, 0x21, 0x00


	//----- nvinfo : EIATTR_KPARAM_INFO
	.align		4
.L_11:
        /*0028*/ 	.byte	0x04, 0x17
        /*002a*/ 	.short	(.L_13 - .L_12)
.L_12:
        /*002c*/ 	.word	0x00000000
        /*0030*/ 	.short	0x0000
        /*0032*/ 	.short	0x0000
        /*0034*/ 	.byte	0x00, 0xf5, 0x21, 0x00


	//----- nvinfo : EIATTR_SPARSE_MMA_MASK
	.align		4
.L_13:
        /*0038*/ 	.byte	0x03, 0x50
        /*003a*/ 	.short	0x0000


	//----- nvinfo : EIATTR_MAXREG_COUNT
	.align		4
        /*003c*/ 	.byte	0x03, 0x1b
        /*003e*/ 	.short	0x00ff


	//----- nvinfo : EIATTR_NUM_BARRIERS
	.align		4
        /*0040*/ 	.byte	0x02, 0x4c
        /*0042*/ 	.byte	0x01
	.zero		1


	//----- nvinfo : EIATTR_MERCURY_ISA_VERSION
	.align		4
        /*0044*/ 	.byte	0x03, 0x5f
        /*0046*/ 	.short	0x0101


	//----- nvinfo : EIATTR_VRC_CTA_INIT_COUNT
	.align		4
        /*0048*/ 	.byte	0x02, 0x4a
	.zero		1
	.zero		1


	//----- nvinfo : EIATTR_EXIT_INSTR_OFFSETS
	.align		4
        /*004c*/ 	.byte	0x04, 0x1c
        /*004e*/ 	.short	(.L_15 - .L_14)


	//   ....[0]....
.L_14:
        /*0050*/ 	.word	0x00000730


	//----- nvinfo : EIATTR_CBANK_PARAM_SIZE
	.align		4
.L_15:
        /*0054*/ 	.byte	0x03, 0x19
        /*0056*/ 	.short	0x0018


	//----- nvinfo : EIATTR_PARAM_CBANK
	.align		4
        /*0058*/ 	.byte	0x04, 0x0a
        /*005a*/ 	.short	(.L_17 - .L_16)
	.align		4
.L_16:
        /*005c*/ 	.word	index@(.nv.constant0._Z6matmulPiS_S_)
        /*0060*/ 	.short	0x0380
        /*0062*/ 	.short	0x0018


	//----- nvinfo : EIATTR_SW_WAR
	.align		4
.L_17:
        /*0064*/ 	.byte	0x04, 0x36
        /*0066*/ 	.short	(.L_19 - .L_18)
.L_18:
        /*0068*/ 	.word	0x00000008
.L_19:


//--------------------- .nv.callgraph             --------------------------
	.section	.nv.callgraph,"",@"SHT_CUDA_CALLGRAPH"
	.align	4
	.sectionentsize	8
	.align		4
        /*0000*/ 	.word	0x00000000
	.align		4
        /*0004*/ 	.word	0xffffffff
	.align		4
        /*0008*/ 	.word	0x00000000
	.align		4
        /*000c*/ 	.word	0xfffffffe
	.align		4
        /*0010*/ 	.word	0x00000000
	.align		4
        /*0014*/ 	.word	0xfffffffd
	.align		4
        /*0018*/ 	.word	0x00000000
	.align		4
        /*001c*/ 	.word	0xfffffffc


//--------------------- .text._Z6matmulPiS_S_     --------------------------
	.section	.text._Z6matmulPiS_S_,"ax",@progbits
	.align	128
        .global         _Z6matmulPiS_S_
        .type           _Z6matmulPiS_S_,@function
        .size           _Z6matmulPiS_S_,(.L_x_2 - _Z6matmulPiS_S_)
        .other          _Z6matmulPiS_S_,@"STO_CUDA_ENTRY STV_DEFAULT"
_Z6matmulPiS_S_:
.text._Z6matmulPiS_S_:
[----:B------:R-:W-:Y:S01]  /*0000*/  LDC R1, c[0x0][0x37c] ;  /* 0x0000df00ff017b82 */ /* 0x000fe20000000800 */
[----:B------:R-:W0:Y:S07]  /*0010*/  S2R R4, SR_TID.Y ;  /* 0x0000000000047919 */ /* 0x000e2e0000002200 */
[----:B------:R-:W0:Y:S01]  /*0020*/  S2UR UR5, SR_CTAID.Y ;  /* 0x00000000000579c3 */ /* 0x000e220000002600 */
[----:B------:R-:W-:Y:S01]  /*0030*/  UMOV UR4, 0x400 ;  /* 0x0000040000047882 */ /* 0x000fe20000000000 */
[----:B------:R-:W-:Y:S01]  /*0040*/  HFMA2 R11, -RZ, RZ, 0, 0 ;  /* 0x00000000ff0b7431 */ /* 0x000fe200000001ff */
[----:B------:R-:W1:Y:S01]  /*0050*/  S2R R8, SR_TID.X ;  /* 0x0000000000087919 */ /* 0x000e620000002100 */
[----:B------:R-:W2:Y:S04]  /*0060*/  LDCU.64 UR8, c[0x0][0x358] ;  /* 0x00006b00ff0877ac */ /* 0x000ea80008000a00 */
[----:B------:R-:W0:Y:S08]  /*0070*/  LDC R0, c[0x0][0x364] ;  /* 0x0000d900ff007b82 */ /* 0x000e300000000800 */
[----:B------:R-:W3:Y:S08]  /*0080*/  S2UR UR6, SR_CgaCtaId ;  /* 0x00000000000679c3 */ /* 0x000ef00000008800 */
[----:B------:R-:W4:Y:S08]  /*0090*/  S2UR UR7, SR_CTAID.X ;  /* 0x00000000000779c3 */ /* 0x000f300000002500 */
[----:B------:R-:W4:Y:S01]  /*00a0*/  LDC R2, c[0x0][0x360] ;  /* 0x0000d800ff027b82 */ /* 0x000f220000000800 */
[----:B0-----:R-:W-:Y:S01]  /*00b0*/  IMAD R17, R0, UR5, R4 ;  /* 0x0000000500117c24 */ /* 0x001fe2000f8e0204 */
[----:B------:R-:W-:-:S04]  /*00c0*/  UIADD3 UR5, UPT, UPT, UR4, 0x1000, URZ ;  /* 0x0000100004057890 */ /* 0x000fc8000fffe0ff */
[----:B-1----:R-:W-:Y:S02]  /*00d0*/  LEA R3, R8, R17, 0xa ;  /* 0x0000001108037211 */ /* 0x002fe400078e50ff */
[----:B------:R-:W0:Y:S01]  /*00e0*/  LDC.64 R20, c[0x0][0x388] ;  /* 0x0000e200ff147b82 */ /* 0x000e220000000a00 */
[----:B---3--:R-:W-:Y:S02]  /*00f0*/  ULEA UR4, UR6, UR4, 0x18 ;  /* 0x0000000406047291 */ /* 0x008fe4000f8ec0ff */
[----:B------:R-:W-:-:S04]  /*0100*/  ULEA UR5, UR6, UR5, 0x18 ;  /* 0x0000000506057291 */ /* 0x000fc8000f8ec0ff */
[----:B------:R-:W-:Y:S01]  /*0110*/  LEA R7, R4, UR4, 0x7 ;  /* 0x0000000404077c11 */ /* 0x000fe2000f8e38ff */
[----:B------:R-:W1:Y:S01]  /*0120*/  LDC.64 R18, c[0x0][0x380] ;  /* 0x0000e000ff127b82 */ /* 0x000e620000000a00 */
[C---:B------:R-:W-:Y:S01]  /*0130*/  LEA R5, R8.reuse, UR5, 0x2 ;  /* 0x0000000508057c11 */ /* 0x040fe2000f8e10ff */
[----:B------:R-:W-:Y:S01]  /*0140*/  UMOV UR4, URZ ;  /* 0x000000ff00047c82 */ /* 0x000fe20008000000 */
[----:B------:R-:W-:Y:S02]  /*0150*/  LEA R6, R8, R7, 0x2 ;  /* 0x0000000708067211 */ /* 0x000fe400078e10ff */
[----:B------:R-:W-:Y:S01]  /*0160*/  LEA R4, R4, R5, 0x7 ;  /* 0x0000000504047211 */ /* 0x000fe200078e38ff */
[----:B----4-:R-:W-:-:S05]  /*0170*/  IMAD R16, R2, UR7, R8 ;  /* 0x0000000702107c24 */ /* 0x010fca000f8e0208 */
[----:B------:R-:W-:Y:S01]  /*0180*/  SHF.L.U32 R16, R16, 0xa, RZ ;  /* 0x0000000a10107819 */ /* 0x000fe200000006ff */
[----:B0-----:R-:W-:-:S03]  /*0190*/  IMAD.WIDE.U32 R20, R3, 0x4, R20 ;  /* 0x0000000403147825 */ /* 0x001fc600078e0014 */
[----:B--2---:R-:W-:-:S07]  /*01a0*/  LOP3.LUT R3, R8, R16, RZ, 0xfc, !PT ;  /* 0x0000001008037212 */ /* 0x004fce00078efcff */
.L_x_0:
[----:B-1----:R-:W-:Y:S01]  /*01b0*/  IMAD.WIDE.U32 R8, R3, 0x4, R18 ;  /* 0x0000000403087825 */ /* 0x002fe200078e0012 */
[----:B------:R-:W2:Y:S04]  /*01c0*/  LDG.E R29, desc[UR8][R20.64] ;  /* 0x00000008141d7981 */ /* 0x000ea8000c1e1900 */
[----:B------:R-:W3:Y:S04]  /*01d0*/  LDG.E R27, desc[UR8][R8.64] ;  /* 0x00000008081b7981 */ /* 0x000ee8000c1e1900 */
[----:B---3--:R-:W-:Y:S04]  /*01e0*/  STS [R6], R27 ;  /* 0x0000001b06007388 */ /* 0x008fe80000000800 */
[----:B--2---:R-:W-:Y:S01]  /*01f0*/  STS [R4], R29 ;  /* 0x0000001d04007388 */ /* 0x004fe20000000800 */
[----:B------:R-:W-:Y:S06]  /*0200*/  BAR.SYNC.DEFER_BLOCKING 0x0 ;  /* 0x0000000000007b1d */ /* 0x000fec0000010000 */
[----:B------:R-:W-:Y:S04]  /*0210*/  LDS R10, [R5] ;  /* 0x00000000050a7984 */ /* 0x000fe80000000800 */
[----:B------:R-:W0:Y:S04]  /*0220*/  LDS.128 R12, [R7] ;  /* 0x00000000070c7984 */ /* 0x000e280000000c00 */
[----:B------:R-:W1:Y:S04]  /*0230*/  LDS R22, [R5+0x80] ;  /* 0x0000800005167984 */ /* 0x000e680000000800 */
[----:B------:R-:W2:Y:S04]  /*0240*/  LDS R23, [R5+0x100] ;  /* 0x0001000005177984 */ /* 0x000ea80000000800 */
[----:B------:R-:W3:Y:S04]  /*0250*/  LDS R24, [R5+0x180] ;  /* 0x0001800005187984 */ /* 0x000ee80000000800 */
[----:B------:R-:W-:Y:S04]  /*0260*/  LDS R25, [R5+0x200] ;  /* 0x0002000005197984 */ /* 0x000fe80000000800 */
[----:B------:R-:W-:Y:S01]  /*0270*/  LDS R26, [R5+0xb80] ;  /* 0x000b8000051a7984 */ /* 0x000fe20000000800 */
[----:B0-----:R-:W-:-:S03]  /*0280*/  IMAD R12, R12, R10, R11 ;  /* 0x0000000a0c0c7224 */ /* 0x001fc600078e020b */
[----:B------:R-:W0:Y:S01]  /*0290*/  LDS.128 R8, [R7+0x10] ;  /* 0x0000100007087984 */ /* 0x000e220000000c00 */
[----:B-1----:R-:W-:-:S03]  /*02a0*/  IMAD R12, R22, R13, R12 ;  /* 0x0000000d160c7224 */ /* 0x002fc600078e020c */
[----:B------:R-:W1:Y:S01]  /*02b0*/  LDS R22, [R5+0x280] ;  /* 0x0002800005167984 */ /* 0x000e620000000800 */
[----:B--2---:R-:W-:-:S03]  /*02c0*/  IMAD R12, R23, R14, R12 ;  /* 0x0000000e170c7224 */ /* 0x004fc600078e020c */
[----:B------:R-:W2:Y:S01]  /*02d0*/  LDS R23, [R5+0x300] ;  /* 0x0003000005177984 */ /* 0x000ea20000000800 */
[----:B---3--:R-:W-:-:S03]  /*02e0*/  IMAD R12, R24, R15, R12 ;  /* 0x0000000f180c7224 */ /* 0x008fc600078e020c */
[----:B------:R-:W3:Y:S01]  /*02f0*/  LDS R24, [R5+0x380] ;  /* 0x0003800005187984 */ /* 0x000ee20000000800 */
[----:B0-----:R-:W-:-:S03]  /*0300*/  IMAD R8, R8, R25, R12 ;  /* 0x0000001908087224 */ /* 0x001fc600078e020c */
[----:B------:R-:W-:Y:S04]  /*0310*/  LDS R25, [R5+0x400] ;  /* 0x0004000005197984 */ /* 0x000fe80000000800 */
        /* <DEDUP_REMOVED lines=33> */
[----:B------:R-:W-:Y:S01]  /*0530*/  LDS R24, [R5+0xc80] ;  /* 0x000c800005187984 */ /* 0x000fe20000000800 */
[----:B0-----:R-:W-:-:S03]  /*0540*/  IMAD R8, R8, R25, R12 ;  /* 0x0000001908087224 */ /* 0x001fc600078e020c */
[----:B------:R-:W-:Y:S04]  /*0550*/  LDS R25, [R5+0xc00] ;  /* 0x000c000005197984 */ /* 0x000fe80000000800 */
[----:B------:R-:W0:Y:S01]  /*0560*/  LDS.128 R12, [R7+0x60] ;  /* 0x00006000070c7984 */ /* 0x000e220000000c00 */
[----:B-1----:R-:W-:-:S03]  /*0570*/  IMAD R8, R22, R9, R8 ;  /* 0x0000000916087224 */ /* 0x002fc600078e0208 */
[----:B------:R-:W-:Y:S01]  /*0580*/  LDS R22, [R5+0xd80] ;  /* 0x000d800005167984 */ /* 0x000fe20000000800 */
[----:B--2---:R-:W-:-:S03]  /*0590*/  IMAD R8, R23, R10, R8 ;  /* 0x0000000a17087224 */ /* 0x004fc600078e0208 */
[----:B------:R-:W1:Y:S01]  /*05a0*/  LDS R23, [R5+0xd00] ;  /* 0x000d000005177984 */ /* 0x000e620000000800 */
[----:B------:R-:W-:-:S03]  /*05b0*/  IMAD R8, R26, R11, R8 ;  /* 0x0000000b1a087224 */ /* 0x000fc600078e0208 */
[----:B------:R-:W-:Y:S01]  /*05c0*/  LDS R26, [R5+0xe80] ;  /* 0x000e8000051a7984 */ /* 0x000fe20000000800 */
[----:B0-----:R-:W-:-:S03]  /*05d0*/  IMAD R12, R12, R25, R8 ;  /* 0x000000190c0c7224 */ /* 0x001fc600078e0208 */
[----:B------:R-:W-:Y:S04]  /*05e0*/  LDS R25, [R5+0xe00] ;  /* 0x000e000005197984 */ /* 0x000fe80000000800 */
[----:B------:R-:W0:Y:S01]  /*05f0*/  LDS.128 R8, [R7+0x70] ;  /* 0x0000700007087984 */ /* 0x000e220000000c00 */
[----:B------:R-:W-:-:S03]  /*0600*/  IMAD R24, R24, R13, R12 ;  /* 0x0000000d18187224 */ /* 0x000fc600078e020c */
[----:B------:R-:W2:Y:S04]  /*0610*/  LDS R13, [R5+0xf00] ;  /* 0x000f0000050d7984 */ /* 0x000ea80000000800 */
[----:B------:R-:W3:Y:S01]  /*0620*/  LDS R12, [R5+0xf80] ;  /* 0x000f8000050c7984 */ /* 0x000ee20000000800 */
[----:B-1----:R-:W-:Y:S01]  /*0630*/  IMAD R14, R23, R14, R24 ;  /* 0x0000000e170e7224 */ /* 0x002fe200078e0218 */
[----:B------:R-:W-:-:S03]  /*0640*/  UIADD3 UR4, UPT, UPT, UR4, 0x1, URZ ;  /* 0x0000000104047890 */ /* 0x000fc6000fffe0ff */
[----:B------:R-:W-:Y:S01]  /*0650*/  IMAD R14, R22, R15, R14 ;  /* 0x0000000f160e7224 */ /* 0x000fe200078e020e */
[----:B------:R-:W-:Y:S01]  /*0660*/  UISETP.NE.AND UP0, UPT, UR4, 0x20, UPT ;  /* 0x000000200400788c */ /* 0x000fe2000bf05270 */
[----:B------:R-:W-:Y:S01]  /*0670*/  IADD3 R3, PT, PT, R0, R3, RZ ;  /* 0x0000000300037210 */ /* 0x000fe20007ffe0ff */
[----:B------:R-:W-:-:S04]  /*0680*/  IMAD.WIDE.U32 R20, R2, 0x1000, R20 ;  /* 0x0000100002147825 */ /* 0x000fc800078e0014 */
[----:B0-----:R-:W-:-:S04]  /*0690*/  IMAD R8, R8, R25, R14 ;  /* 0x0000001908087224 */ /* 0x001fc800078e020e */
[----:B------:R-:W-:-:S04]  /*06a0*/  IMAD R8, R26, R9, R8 ;  /* 0x000000091a087224 */ /* 0x000fc800078e0208 */
[----:B--2---:R-:W-:-:S04]  /*06b0*/  IMAD R8, R13, R10, R8 ;  /* 0x0000000a0d087224 */ /* 0x004fc800078e0208 */
[----:B---3--:R-:W-:Y:S01]  /*06c0*/  IMAD R11, R12, R11, R8 ;  /* 0x0000000b0c0b7224 */ /* 0x008fe200078e0208 */
[----:B------:R-:W-:Y:S06]  /*06d0*/  BAR.SYNC.DEFER_BLOCKING 0x0 ;  /* 0x0000000000007b1d */ /* 0x000fec0000010000 */
[----:B------:R-:W-:Y:S05]  /*06e0*/  BRA.U UP0, `(.L_x_0) ;  /* 0xfffffff900b07547 */ /* 0x000fea000b83ffff */
[----:B------:R-:W0:Y:S01]  /*06f0*/  LDC.64 R2, c[0x0][0x390] ;  /* 0x0000e400ff027b82 */ /* 0x000e220000000a00 */
[----:B------:R-:W-:-:S05]  /*0700*/  IADD3 R17, PT, PT, R17, R16, RZ ;  /* 0x0000001011117210 */ /* 0x000fca0007ffe0ff */
[----:B0-----:R-:W-:-:S05]  /*0710*/  IMAD.WIDE R2, R17, 0x4, R2 ;  /* 0x0000000411027825 */ /* 0x001fca00078e0202 */
[----:B------:R-:W-:Y:S01]  /*0720*/  STG.E desc[UR8][R2.64], R11 ;  /* 0x0000000b02007986 */ /* 0x000fe2000c101908 */
[----:B------:R-:W-:Y:S05]  /*0730*/  EXIT ;  /* 0x000000000000794d */ /* 0x000fea0003800000 */
.L_x_1:
[----:B------:R-:W-:-:S00]  /*0740*/  BRA `(.L_x_1) ;  /* 0xfffffffc00fc7947 */ /* 0x000fc0000383ffff */
[----:B------:R-:W-:-:S00]  /*0750*/  NOP ;  /* 0x0000000000007918 */ /* 0x000fc00000000000 */
        /* <DEDUP_REMOVED lines=10> */
.L_x_2:


//--------------------- .nv.shared._Z6matmulPiS_S_ --------------------------
	.section	.nv.shared._Z6matmulPiS_S_,"aw",@nobits
	.sectionflags	@""
	.align	4
.nv.shared._Z6matmulPiS_S_:
	.zero		9216


//--------------------- .nv.shared.reserved.0     --------------------------
	.section	.nv.shared.reserved.0,"aw",@nobits
	.weak		__nv_reservedSMEM_offset_0_alias
	.size		__nv_reservedSMEM_offset_0_alias, 0, 64
	.other		__nv_reservedSMEM_offset_0_alias,@"STO_CUDA_RESERVED_SHARED STV_DEFAULT"
__nv_reservedSMEM_offset_0_alias:
	.zero		0
	.zero		64


//--------------------- .nv.constant0._Z6matmulPiS_S_ --------------------------
	.section	.nv.constant0._Z6matmulPiS_S_,"a",@progbits
	.sectionflags	@""
	.align	4
.nv.constant0._Z6matmulPiS_S_:
	.zero		920


//--------------------- SYMBOLS --------------------------

	.type		.nv.reservedSmem.offset0,@object
	.size		.nv.reservedSmem.offset0,0x4
	.type		.nv.reservedSmem.cap,@object
	.size		.nv.reservedSmem.cap,0x4
